//
// Generated by NVIDIA NVVM Compiler
//
// Compiler Build ID: CL-36424714
// Cuda compilation tools, release 13.0, V13.0.88
// Based on NVVM 20.0.0
//

.version 9.0
.target sm_100
.address_size 64

	// .globl	_Z20calc_dist_global_memPfS_S_iii
.extern .func  (.param .b32 func_retval0) vprintf
(
	.param .b64 vprintf_param_0,
	.param .b64 vprintf_param_1
)
;
.global .align 1 .b8 $str[30] = {100, 105, 115, 116, 97, 110, 99, 101, 32, 111, 102, 32, 114, 101, 102, 32, 37, 100, 32, 113, 32, 37, 100, 32, 58, 32, 37, 102, 10};

.visible .entry _Z20calc_dist_global_memPfS_S_iii(
	.param .u64 .ptr .align 1 _Z20calc_dist_global_memPfS_S_iii_param_0,
	.param .u64 .ptr .align 1 _Z20calc_dist_global_memPfS_S_iii_param_1,
	.param .u64 .ptr .align 1 _Z20calc_dist_global_memPfS_S_iii_param_2,
	.param .u32 _Z20calc_dist_global_memPfS_S_iii_param_3,
	.param .u32 _Z20calc_dist_global_memPfS_S_iii_param_4,
	.param .u32 _Z20calc_dist_global_memPfS_S_iii_param_5
)
{
	.local .align 16 .b8 	__local_depot0[16];
	.reg .b64 	%SP;
	.reg .b64 	%SPL;
	.reg .pred 	%p<16>;
	.reg .b32 	%r<74>;
	.reg .b32 	%f<83>;
	.reg .b64 	%rd<73>;
	.reg .b64 	%fd<2>;

	mov.u64 	%SPL, __local_depot0;
	cvta.local.u64 	%SP, %SPL;
	ld.param.u64 	%rd4, [_Z20calc_dist_global_memPfS_S_iii_param_0];
	ld.param.u64 	%rd5, [_Z20calc_dist_global_memPfS_S_iii_param_1];
	ld.param.u64 	%rd3, [_Z20calc_dist_global_memPfS_S_iii_param_2];
	ld.param.u32 	%r22, [_Z20calc_dist_global_memPfS_S_iii_param_3];
	ld.param.u32 	%r24, [_Z20calc_dist_global_memPfS_S_iii_param_4];
	ld.param.u32 	%r23, [_Z20calc_dist_global_memPfS_S_iii_param_5];
	cvta.to.global.u64 	%rd1, %rd5;
	cvta.to.global.u64 	%rd2, %rd4;
	mov.u32 	%r26, %ctaid.x;
	mov.u32 	%r27, %ntid.x;
	mov.u32 	%r28, %tid.x;
	mad.lo.s32 	%r1, %r26, %r27, %r28;
	mov.u32 	%r29, %ctaid.y;
	mov.u32 	%r30, %ntid.y;
	mov.u32 	%r31, %tid.y;
	mad.lo.s32 	%r32, %r29, %r30, %r31;
	setp.ge.u32 	%p1, %r1, %r22;
	setp.ge.u32 	%p2, %r32, %r24;
	or.pred  	%p3, %p1, %p2;
	@%p3 bra 	$L__BB0_15;
	setp.lt.s32 	%p4, %r23, 1;
	@%p4 bra 	$L__BB0_13;
	mul.lo.s32 	%r3, %r23, %r1;
	mul.lo.s32 	%r4, %r23, %r32;
	and.b32  	%r5, %r23, 7;
	setp.lt.u32 	%p5, %r23, 8;
	mov.b32 	%r72, 0;
	@%p5 bra 	$L__BB0_5;
	and.b32  	%r72, %r23, 2147483640;
	neg.s32 	%r70, %r72;
	add.s32 	%r69, %r4, 3;
	add.s32 	%r68, %r3, 3;
$L__BB0_4:
	.pragma "nounroll";
	add.s32 	%r34, %r68, -3;
	mul.wide.u32 	%rd6, %r34, 4;
	add.s64 	%rd7, %rd2, %rd6;
	ld.global.f32 	%f17, [%rd7];
	add.s32 	%r35, %r69, -3;
	mul.wide.u32 	%rd8, %r35, 4;
	add.s64 	%rd9, %rd1, %rd8;
	ld.global.f32 	%f18, [%rd9];
	sub.f32 	%f19, %f17, %f18;
	fma.rn.f32 	%f20, %f19, %f19, %f82;
	add.s32 	%r36, %r68, -2;
	mul.wide.u32 	%rd10, %r36, 4;
	add.s64 	%rd11, %rd2, %rd10;
	ld.global.f32 	%f21, [%rd11];
	add.s32 	%r37, %r69, -2;
	mul.wide.u32 	%rd12, %r37, 4;
	add.s64 	%rd13, %rd1, %rd12;
	ld.global.f32 	%f22, [%rd13];
	sub.f32 	%f23, %f21, %f22;
	fma.rn.f32 	%f24, %f23, %f23, %f20;
	add.s32 	%r38, %r68, -1;
	mul.wide.u32 	%rd14, %r38, 4;
	add.s64 	%rd15, %rd2, %rd14;
	ld.global.f32 	%f25, [%rd15];
	add.s32 	%r39, %r69, -1;
	mul.wide.u32 	%rd16, %r39, 4;
	add.s64 	%rd17, %rd1, %rd16;
	ld.global.f32 	%f26, [%rd17];
	sub.f32 	%f27, %f25, %f26;
	fma.rn.f32 	%f28, %f27, %f27, %f24;
	add.s32 	%r40, %r68, 4;
	mul.wide.u32 	%rd18, %r68, 4;
	add.s64 	%rd19, %rd2, %rd18;
	ld.global.f32 	%f29, [%rd19];
	add.s32 	%r41, %r69, 4;
	mul.wide.u32 	%rd20, %r69, 4;
	add.s64 	%rd21, %rd1, %rd20;
	ld.global.f32 	%f30, [%rd21];
	sub.f32 	%f31, %f29, %f30;
	fma.rn.f32 	%f32, %f31, %f31, %f28;
	add.s32 	%r42, %r68, 1;
	mul.wide.u32 	%rd22, %r42, 4;
	add.s64 	%rd23, %rd2, %rd22;
	ld.global.f32 	%f33, [%rd23];
	add.s32 	%r43, %r69, 1;
	mul.wide.u32 	%rd24, %r43, 4;
	add.s64 	%rd25, %rd1, %rd24;
	ld.global.f32 	%f34, [%rd25];
	sub.f32 	%f35, %f33, %f34;
	fma.rn.f32 	%f36, %f35, %f35, %f32;
	add.s32 	%r44, %r68, 2;
	mul.wide.u32 	%rd26, %r44, 4;
	add.s64 	%rd27, %rd2, %rd26;
	ld.global.f32 	%f37, [%rd27];
	add.s32 	%r45, %r69, 2;
	mul.wide.u32 	%rd28, %r45, 4;
	add.s64 	%rd29, %rd1, %rd28;
	ld.global.f32 	%f38, [%rd29];
	sub.f32 	%f39, %f37, %f38;
	fma.rn.f32 	%f40, %f39, %f39, %f36;
	add.s32 	%r46, %r68, 3;
	mul.wide.u32 	%rd30, %r46, 4;
	add.s64 	%rd31, %rd2, %rd30;
	ld.global.f32 	%f41, [%rd31];
	add.s32 	%r47, %r69, 3;
	mul.wide.u32 	%rd32, %r47, 4;
	add.s64 	%rd33, %rd1, %rd32;
	ld.global.f32 	%f42, [%rd33];
	sub.f32 	%f43, %f41, %f42;
	fma.rn.f32 	%f44, %f43, %f43, %f40;
	mul.wide.u32 	%rd34, %r40, 4;
	add.s64 	%rd35, %rd2, %rd34;
	ld.global.f32 	%f45, [%rd35];
	mul.wide.u32 	%rd36, %r41, 4;
	add.s64 	%rd37, %rd1, %rd36;
	ld.global.f32 	%f46, [%rd37];
	sub.f32 	%f47, %f45, %f46;
	fma.rn.f32 	%f82, %f47, %f47, %f44;
	add.s32 	%r70, %r70, 8;
	add.s32 	%r69, %r69, 8;
	add.s32 	%r68, %r68, 8;
	setp.ne.s32 	%p6, %r70, 0;
	@%p6 bra 	$L__BB0_4;
$L__BB0_5:
	setp.eq.s32 	%p7, %r5, 0;
	@%p7 bra 	$L__BB0_13;
	and.b32  	%r17, %r23, 3;
	setp.lt.u32 	%p8, %r5, 4;
	@%p8 bra 	$L__BB0_8;
	add.s32 	%r48, %r72, %r3;
	mul.wide.u32 	%rd38, %r48, 4;
	add.s64 	%rd39, %rd2, %rd38;
	ld.global.f32 	%f49, [%rd39];
	add.s32 	%r49, %r72, %r4;
	mul.wide.u32 	%rd40, %r49, 4;
	add.s64 	%rd41, %rd1, %rd40;
	ld.global.f32 	%f50, [%rd41];
	sub.f32 	%f51, %f49, %f50;
	fma.rn.f32 	%f52, %f51, %f51, %f82;
	add.s32 	%r50, %r48, 1;
	mul.wide.u32 	%rd42, %r50, 4;
	add.s64 	%rd43, %rd2, %rd42;
	ld.global.f32 	%f53, [%rd43];
	add.s32 	%r51, %r49, 1;
	mul.wide.u32 	%rd44, %r51, 4;
	add.s64 	%rd45, %rd1, %rd44;
	ld.global.f32 	%f54, [%rd45];
	sub.f32 	%f55, %f53, %f54;
	fma.rn.f32 	%f56, %f55, %f55, %f52;
	add.s32 	%r52, %r48, 2;
	mul.wide.u32 	%rd46, %r52, 4;
	add.s64 	%rd47, %rd2, %rd46;
	ld.global.f32 	%f57, [%rd47];
	add.s32 	%r53, %r49, 2;
	mul.wide.u32 	%rd48, %r53, 4;
	add.s64 	%rd49, %rd1, %rd48;
	ld.global.f32 	%f58, [%rd49];
	sub.f32 	%f59, %f57, %f58;
	fma.rn.f32 	%f60, %f59, %f59, %f56;
	add.s32 	%r54, %r48, 3;
	mul.wide.u32 	%rd50, %r54, 4;
	add.s64 	%rd51, %rd2, %rd50;
	ld.global.f32 	%f61, [%rd51];
	add.s32 	%r55, %r49, 3;
	mul.wide.u32 	%rd52, %r55, 4;
	add.s64 	%rd53, %rd1, %rd52;
	ld.global.f32 	%f62, [%rd53];
	sub.f32 	%f63, %f61, %f62;
	fma.rn.f32 	%f82, %f63, %f63, %f60;
	add.s32 	%r72, %r72, 4;
$L__BB0_8:
	setp.eq.s32 	%p9, %r17, 0;
	@%p9 bra 	$L__BB0_13;
	setp.eq.s32 	%p10, %r17, 1;
	@%p10 bra 	$L__BB0_11;
	add.s32 	%r56, %r72, %r3;
	mul.wide.u32 	%rd54, %r56, 4;
	add.s64 	%rd55, %rd2, %rd54;
	ld.global.f32 	%f65, [%rd55];
	add.s32 	%r57, %r72, %r4;
	mul.wide.u32 	%rd56, %r57, 4;
	add.s64 	%rd57, %rd1, %rd56;
	ld.global.f32 	%f66, [%rd57];
	sub.f32 	%f67, %f65, %f66;
	fma.rn.f32 	%f68, %f67, %f67, %f82;
	add.s32 	%r58, %r56, 1;
	mul.wide.u32 	%rd58, %r58, 4;
	add.s64 	%rd59, %rd2, %rd58;
	ld.global.f32 	%f69, [%rd59];
	add.s32 	%r59, %r57, 1;
	mul.wide.u32 	%rd60, %r59, 4;
	add.s64 	%rd61, %rd1, %rd60;
	ld.global.f32 	%f70, [%rd61];
	sub.f32 	%f71, %f69, %f70;
	fma.rn.f32 	%f82, %f71, %f71, %f68;
	add.s32 	%r72, %r72, 2;
$L__BB0_11:
	and.b32  	%r60, %r23, 1;
	setp.eq.b32 	%p11, %r60, 1;
	not.pred 	%p12, %p11;
	@%p12 bra 	$L__BB0_13;
	add.s32 	%r61, %r72, %r3;
	mul.wide.u32 	%rd62, %r61, 4;
	add.s64 	%rd63, %rd2, %rd62;
	ld.global.f32 	%f72, [%rd63];
	add.s32 	%r62, %r72, %r4;
	mul.wide.u32 	%rd64, %r62, 4;
	add.s64 	%rd65, %rd1, %rd64;
	ld.global.f32 	%f73, [%rd65];
	sub.f32 	%f74, %f72, %f73;
	fma.rn.f32 	%f82, %f74, %f74, %f82;
$L__BB0_13:
	mad.lo.s32 	%r63, %r22, %r32, %r1;
	cvta.to.global.u64 	%rd66, %rd3;
	mul.wide.u32 	%rd67, %r63, 4;
	add.s64 	%rd68, %rd66, %rd67;
	st.global.f32 	[%rd68], %f82;
	setp.ne.s32 	%p13, %r1, 0;
	setp.ne.s32 	%p14, %r32, 1023;
	or.pred  	%p15, %p13, %p14;
	@%p15 bra 	$L__BB0_15;
	add.u64 	%rd69, %SP, 0;
	add.u64 	%rd70, %SPL, 0;
	cvt.f64.f32 	%fd1, %f82;
	mov.b32 	%r64, 1023;
	mov.b32 	%r65, 0;
	st.local.v2.u32 	[%rd70], {%r65, %r64};
	st.local.f64 	[%rd70+8], %fd1;
	mov.u64 	%rd71, $str;
	cvta.global.u64 	%rd72, %rd71;
	{ // callseq 0, 0
	.param .b64 param0;
	st.param.b64 	[param0], %rd72;
	.param .b64 param1;
	st.param.b64 	[param1], %rd69;
	.param .b32 retval0;
	call.uni (retval0), 
	vprintf, 
	(
	param0, 
	param1
	);
	ld.param.b32 	%r66, [retval0];
	} // callseq 0
$L__BB0_15:
	ret;

}
	// .globl	_Z17sort_dist_bitonicPfPiiijj
.visible .entry _Z17sort_dist_bitonicPfPiiijj(
	.param .u64 .ptr .align 1 _Z17sort_dist_bitonicPfPiiijj_param_0,
	.param .u64 .ptr .align 1 _Z17sort_dist_bitonicPfPiiijj_param_1,
	.param .u32 _Z17sort_dist_bitonicPfPiiijj_param_2,
	.param .u32 _Z17sort_dist_bitonicPfPiiijj_param_3,
	.param .u32 _Z17sort_dist_bitonicPfPiiijj_param_4,
	.param .u32 _Z17sort_dist_bitonicPfPiiijj_param_5
)
{
	.reg .pred 	%p<7>;
	.reg .b32 	%r<46>;
	.reg .b32 	%f<5>;
	.reg .b64 	%rd<19>;

	ld.param.u64 	%rd3, [_Z17sort_dist_bitonicPfPiiijj_param_0];
	ld.param.u64 	%rd4, [_Z17sort_dist_bitonicPfPiiijj_param_1];
	ld.param.u32 	%r12, [_Z17sort_dist_bitonicPfPiiijj_param_2];
	ld.param.u32 	%r15, [_Z17sort_dist_bitonicPfPiiijj_param_3];
	ld.param.u32 	%r13, [_Z17sort_dist_bitonicPfPiiijj_param_4];
	ld.param.u32 	%r14, [_Z17sort_dist_bitonicPfPiiijj_param_5];
	cvta.to.global.u64 	%rd1, %rd4;
	cvta.to.global.u64 	%rd2, %rd3;
	mov.u32 	%r17, %ctaid.x;
	mov.u32 	%r18, %ntid.x;
	mov.u32 	%r19, %tid.x;
	mad.lo.s32 	%r1, %r17, %r18, %r19;
	mov.u32 	%r20, %ctaid.y;
	mov.u32 	%r21, %ntid.y;
	mov.u32 	%r22, %tid.y;
	mad.lo.s32 	%r23, %r20, %r21, %r22;
	shr.u32 	%r24, %r12, 31;
	add.s32 	%r25, %r12, %r24;
	shr.s32 	%r26, %r25, 1;
	setp.ge.u32 	%p1, %r1, %r26;
	setp.ge.u32 	%p2, %r23, %r15;
	or.pred  	%p3, %p1, %p2;
	@%p3 bra 	$L__BB1_4;
	sub.s32 	%r27, %r13, %r14;
	mov.b32 	%r28, 1;
	shl.b32 	%r29, %r28, %r27;
	mov.b32 	%r30, 2;
	shl.b32 	%r31, %r30, %r27;
	add.s32 	%r32, %r29, -1;
	and.b32  	%r33, %r32, %r1;
	shr.u32 	%r34, %r1, %r27;
	mad.lo.s32 	%r3, %r34, %r31, %r33;
	add.s32 	%r4, %r3, %r29;
	mul.lo.s32 	%r5, %r12, %r23;
	add.s32 	%r6, %r3, %r5;
	mul.wide.u32 	%rd5, %r6, 4;
	add.s64 	%rd6, %rd2, %rd5;
	ld.global.f32 	%f1, [%rd6];
	add.s32 	%r7, %r6, %r29;
	mul.wide.u32 	%rd7, %r7, 4;
	add.s64 	%rd8, %rd2, %rd7;
	ld.global.f32 	%f2, [%rd8];
	or.b32  	%r35, %r14, %r13;
	setp.eq.s32 	%p4, %r35, 0;
	mov.u32 	%r44, %r3;
	mov.u32 	%r45, %r4;
	@%p4 bra 	$L__BB1_3;
	add.s64 	%rd10, %rd1, %rd5;
	ld.global.u32 	%r44, [%rd10];
	add.s64 	%rd12, %rd1, %rd7;
	ld.global.u32 	%r45, [%rd12];
$L__BB1_3:
	shr.u32 	%r36, %r1, %r13;
	and.b32  	%r37, %r36, 1;
	setp.eq.b32 	%p5, %r37, 1;
	selp.b32 	%r38, %r3, %r4, %p5;
	selp.b32 	%r39, %r4, %r3, %p5;
	setp.lt.f32 	%p6, %f1, %f2;
	selp.f32 	%f3, %f2, %f1, %p6;
	selp.b32 	%r40, %r45, %r44, %p6;
	selp.f32 	%f4, %f1, %f2, %p6;
	selp.b32 	%r41, %r44, %r45, %p6;
	add.s32 	%r42, %r39, %r5;
	mul.wide.u32 	%rd13, %r42, 4;
	add.s64 	%rd14, %rd2, %rd13;
	st.global.f32 	[%rd14], %f4;
	add.s32 	%r43, %r38, %r5;
	mul.wide.u32 	%rd15, %r43, 4;
	add.s64 	%rd16, %rd2, %rd15;
	st.global.f32 	[%rd16], %f3;
	add.s64 	%rd17, %rd1, %rd13;
	st.global.u32 	[%rd17], %r41;
	add.s64 	%rd18, %rd1, %rd15;
	st.global.u32 	[%rd18], %r40;
$L__BB1_4:
	ret;

}


// ===== COMPILED SASS (sm_100) =====

	.target	sm_100

	.elftype	@"ET_EXEC"


//--------------------- .note.nv.tkinfo           --------------------------
	.section	.note.nv.tkinfo,"",@"SHT_NOTE"
	.sectionflags	@"SHF_NOTE_NV_TKINFO"
	.tkinfo
        /*0018*/ 	.word	0x00000002
        /*0030*/ 	.string	""
        /*0030*/ 	.string	"ptxas"
        /*0030*/ 	.string	"Cuda compilation tools, release 13.0, V13.0.88"
        /*0030*/ 	.string	"Build cuda_13.0.r13.0/compiler.36424714_0"
        /*0030*/ 	.string	"-arch sm_100 -m 64 "



//--------------------- .note.nv.cuinfo           --------------------------
	.section	.note.nv.cuinfo,"",@"SHT_NOTE"
	.sectionflags	@"SHF_NOTE_NV_CUINFO"
        /*0018*/ 	.short	0x0002
        /*001a*/ 	.short	0x0064
        /*001c*/ 	.short	0x0082
	.zero		2


//--------------------- .nv.info                  --------------------------
	.section	.nv.info,"",@"SHT_CUDA_INFO"
	.align	4


	//----- nvinfo : EIATTR_REGCOUNT
	.align		4
        /*0000*/ 	.byte	0x04, 0x2f
        /*0002*/ 	.short	(.L_2 - .L_1)
	.align		4
.L_1:
        /*0004*/ 	.word	index@(_Z20calc_dist_global_memPfS_S_iii)
        /*0008*/ 	.word	0x00000020


	//----- nvinfo : EIATTR_FRAME_SIZE
	.align		4
.L_2:
        /*000c*/ 	.byte	0x04, 0x11
        /*000e*/ 	.short	(.L_4 - .L_3)
	.align		4
.L_3:
        /*0010*/ 	.word	index@(_Z20calc_dist_global_memPfS_S_iii)
        /*0014*/ 	.word	0x00000010


	//----- nvinfo : EIATTR_REGCOUNT
	.align		4
.L_4:
        /*0018*/ 	.byte	0x04, 0x2f
        /*001a*/ 	.short	(.L_6 - .L_5)
	.align		4
.L_5:
        /*001c*/ 	.word	index@(_Z17sort_dist_bitonicPfPiiijj)
        /*0020*/ 	.word	0x00000018


	//----- nvinfo : EIATTR_FRAME_SIZE
	.align		4
.L_6:
        /*0024*/ 	.byte	0x04, 0x11
        /*0026*/ 	.short	(.L_8 - .L_7)
	.align		4
.L_7:
        /*0028*/ 	.word	index@(_Z17sort_dist_bitonicPfPiiijj)
        /*002c*/ 	.word	0x00000000


	//----- nvinfo : EIATTR_MIN_STACK_SIZE
	.align		4
.L_8:
        /*0030*/ 	.byte	0x04, 0x12
        /*0032*/ 	.short	(.L_10 - .L_9)
	.align		4
.L_9:
        /*0034*/ 	.word	index@(_Z17sort_dist_bitonicPfPiiijj)
        /*0038*/ 	.word	0x00000000


	//----- nvinfo : EIATTR_MIN_STACK_SIZE
	.align		4
.L_10:
        /*003c*/ 	.byte	0x04, 0x12
        /*003e*/ 	.short	(.L_12 - .L_11)
	.align		4
.L_11:
        /*0040*/ 	.word	index@(_Z20calc_dist_global_memPfS_S_iii)
        /*0044*/ 	.word	0x00000010
.L_12:


//--------------------- .nv.compat                --------------------------
	.section	.nv.compat,"",@"SHT_CUDA_COMPAT_INFO"
	.align	4
        /*0000*/ 	.byte	0x02, 0x09, 0x00, 0x00, 0x02, 0x02, 0x01, 0x00, 0x02, 0x05, 0x05, 0x00, 0x03, 0x07, 0x01, 0x01
        /*0010*/ 	.byte	0x02, 0x03, 0x00, 0x00, 0x02, 0x06, 0x01, 0x00, 0x04, 0x0b, 0x08, 0x00, 0x09, 0x00, 0x00, 0x00
        /*0020*/ 	.byte	0x00, 0x00, 0x00, 0x00


//--------------------- .nv.info._Z17sort_dist_bitonicPfPiiijj --------------------------
	.section	.nv.info._Z17sort_dist_bitonicPfPiiijj,"",@"SHT_CUDA_INFO"
	.sectionflags	@""
	.align	4


	//----- nvinfo : EIATTR_CUDA_API_VERSION
	.align		4
        /*0000*/ 	.byte	0x04, 0x37
        /*0002*/ 	.short	(.L_14 - .L_13)
.L_13:
        /*0004*/ 	.word	0x00000082


	//----- nvinfo : EIATTR_KPARAM_INFO
	.align		4
.L_14:
        /*0008*/ 	.byte	0x04, 0x17
        /*000a*/ 	.short	(.L_16 - .L_15)
.L_15:
        /*000c*/ 	.word	0x00000000
        /*0010*/ 	.short	0x0005
        /*0012*/ 	.short	0x001c
        /*0014*/ 	.byte	0x00, 0xf0, 0x11, 0x00


	//----- nvinfo : EIATTR_KPARAM_INFO
	.align		4
.L_16:
        /*0018*/ 	.byte	0x04, 0x17
        /*001a*/ 	.short	(.L_18 - .L_17)
.L_17:
        /*001c*/ 	.word	0x00000000
        /*0020*/ 	.short	0x0004
        /*0022*/ 	.short	0x0018
        /*0024*/ 	.byte	0x00, 0xf0, 0x11, 0x00


	//----- nvinfo : EIATTR_KPARAM_INFO
	.align		4
.L_18:
        /*0028*/ 	.byte	0x04, 0x17
        /*002a*/ 	.short	(.L_20 - .L_19)
.L_19:
        /*002c*/ 	.word	0x00000000
        /*0030*/ 	.short	0x0003
        /*0032*/ 	.short	0x0014
        /*0034*/ 	.byte	0x00, 0xf0, 0x11, 0x00


	//----- nvinfo : EIATTR_KPARAM_INFO
	.align		4
.L_20:
        /*0038*/ 	.byte	0x04, 0x17
        /*003a*/ 	.short	(.L_22 - .L_21)
.L_21:
        /*003c*/ 	.word	0x00000000
        /*0040*/ 	.short	0x0002
        /*0042*/ 	.short	0x0010
        /*0044*/ 	.byte	0x00, 0xf0, 0x11, 0x00


	//----- nvinfo : EIATTR_KPARAM_INFO
	.align		4
.L_22:
        /*0048*/ 	.byte	0x04, 0x17
        /*004a*/ 	.short	(.L_24 - .L_23)
.L_23:
        /*004c*/ 	.word	0x00000000
        /*0050*/ 	.short	0x0001
        /*0052*/ 	.short	0x0008
        /*0054*/ 	.byte	0x00, 0xf5, 0x21, 0x00


	//----- nvinfo : EIATTR_KPARAM_INFO
	.align		4
.L_24:
        /*0058*/ 	.byte	0x04, 0x17
        /*005a*/ 	.short	(.L_26 - .L_25)
.L_25:
        /*005c*/ 	.word	0x00000000
        /*0060*/ 	.short	0x0000
        /*0062*/ 	.short	0x0000
        /*0064*/ 	.byte	0x00, 0xf5, 0x21, 0x00


	//----- nvinfo : EIATTR_SPARSE_MMA_MASK
	.align		4
.L_26:
        /*0068*/ 	.byte	0x03, 0x50
        /*006a*/ 	.short	0x0000


	//----- nvinfo : EIATTR_MAXREG_COUNT
	.align		4
        /*006c*/ 	.byte	0x03, 0x1b
        /*006e*/ 	.short	0x00ff


	//----- nvinfo : EIATTR_MERCURY_ISA_VERSION
	.align		4
        /*0070*/ 	.byte	0x03, 0x5f
        /*0072*/ 	.short	0x0101


	//----- nvinfo : EIATTR_VRC_CTA_INIT_COUNT
	.align		4
        /*0074*/ 	.byte	0x02, 0x4a
	.zero		1
	.zero		1


	//----- nvinfo : EIATTR_EXIT_INSTR_OFFSETS
	.align		4
        /*0078*/ 	.byte	0x04, 0x1c
        /*007a*/ 	.short	(.L_28 - .L_27)


	//   ....[0]....
.L_27:
        /*007c*/ 	.word	0x000000e0


	//   ....[1]....
        /*0080*/ 	.word	0x000003e0


	//----- nvinfo : EIATTR_CBANK_PARAM_SIZE
	.align		4
.L_28:
        /*0084*/ 	.byte	0x03, 0x19
        /*0086*/ 	.short	0x0020


	//----- nvinfo : EIATTR_PARAM_CBANK
	.align		4
        /*0088*/ 	.byte	0x04, 0x0a
        /*008a*/ 	.short	(.L_30 - .L_29)
	.align		4
.L_29:
        /*008c*/ 	.word	index@(.nv.constant0._Z17sort_dist_bitonicPfPiiijj)
        /*0090*/ 	.short	0x0380
        /*0092*/ 	.short	0x0020


	//----- nvinfo : EIATTR_SW_WAR
	.align		4
.L_30:
        /*0094*/ 	.byte	0x04, 0x36
        /*0096*/ 	.short	(.L_32 - .L_31)
.L_31:
        /*0098*/ 	.word	0x00000008
.L_32:


//--------------------- .nv.info._Z20calc_dist_global_memPfS_S_iii --------------------------
	.section	.nv.info._Z20calc_dist_global_memPfS_S_iii,"",@"SHT_CUDA_INFO"
	.sectionflags	@""
	.align	4


	//----- nvinfo : EIATTR_CUDA_API_VERSION
	.align		4
        /*0000*/ 	.byte	0x04, 0x37
        /*0002*/ 	.short	(.L_34 - .L_33)
.L_33:
        /*0004*/ 	.word	0x00000082


	//----- nvinfo : EIATTR_KPARAM_INFO
	.align		4
.L_34:
        /*0008*/ 	.byte	0x04, 0x17
        /*000a*/ 	.short	(.L_36 - .L_35)
.L_35:
        /*000c*/ 	.word	0x00000000
        /*0010*/ 	.short	0x0005
        /*0012*/ 	.short	0x0020
        /*0014*/ 	.byte	0x00, 0xf0, 0x11, 0x00


	//----- nvinfo : EIATTR_KPARAM_INFO
	.align		4
.L_36:
        /*0018*/ 	.byte	0x04, 0x17
        /*001a*/ 	.short	(.L_38 - .L_37)
.L_37:
        /*001c*/ 	.word	0x00000000
        /*0020*/ 	.short	0x0004
        /*0022*/ 	.short	0x001c
        /*0024*/ 	.byte	0x00, 0xf0, 0x11, 0x00


	//----- nvinfo : EIATTR_KPARAM_INFO
	.align		4
.L_38:
        /*0028*/ 	.byte	0x04, 0x17
        /*002a*/ 	.short	(.L_40 - .L_39)
.L_39:
        /*002c*/ 	.word	0x00000000
        /*0030*/ 	.short	0x0003
        /*0032*/ 	.short	0x0018
        /*0034*/ 	.byte	0x00, 0xf0, 0x11, 0x00


	//----- nvinfo : EIATTR_KPARAM_INFO
	.align		4
.L_40:
        /*0038*/ 	.byte	0x04, 0x17
        /*003a*/ 	.short	(.L_42 - .L_41)
.L_41:
        /*003c*/ 	.word	0x00000000
        /*0040*/ 	.short	0x0002
        /*0042*/ 	.short	0x0010
        /*0044*/ 	.byte	0x00, 0xf5, 0x21, 0x00


	//----- nvinfo : EIATTR_KPARAM_INFO
	.align		4
.L_42:
        /*0048*/ 	.byte	0x04, 0x17
        /*004a*/ 	.short	(.L_44 - .L_43)
.L_43:
        /*004c*/ 	.word	0x00000000
        /*0050*/ 	.short	0x0001
        /*0052*/ 	.short	0x0008
        /*0054*/ 	.byte	0x00, 0xf5, 0x21, 0x00


	//----- nvinfo : EIATTR_KPARAM_INFO
	.align		4
.L_44:
        /*0058*/ 	.byte	0x04, 0x17
        /*005a*/ 	.short	(.L_46 - .L_45)
.L_45:
        /*005c*/ 	.word	0x00000000
        /*0060*/ 	.short	0x0000
        /*0062*/ 	.short	0x0000
        /*0064*/ 	.byte	0x00, 0xf5, 0x21, 0x00


	//----- nvinfo : EIATTR_SPARSE_MMA_MASK
	.align		4
.L_46:
        /*0068*/ 	.byte	0x03, 0x50
        /*006a*/ 	.short	0x0000


	//----- nvinfo : EIATTR_MAXREG_COUNT
	.align		4
        /*006c*/ 	.byte	0x03, 0x1b
        /*006e*/ 	.short	0x00ff


	//----- nvinfo : EIATTR_EXTERNS
	.align		4
        /*0070*/ 	.byte	0x04, 0x0f
        /*0072*/ 	.short	(.L_48 - .L_47)


	//   ....[0]....
	.align		4
.L_47:
        /*0074*/ 	.word	index@(vprintf)


	//----- nvinfo : EIATTR_MERCURY_ISA_VERSION
	.align		4
.L_48:
        /*0078*/ 	.byte	0x03, 0x5f
        /*007a*/ 	.short	0x0101


	//----- nvinfo : EIATTR_VRC_CTA_INIT_COUNT
	.align		4
        /*007c*/ 	.byte	0x02, 0x4a
	.zero		1
	.zero		1


	//----- nvinfo : EIATTR_SYSCALL_OFFSETS
	.align		4
        /*0080*/ 	.byte	0x04, 0x46
        /*0082*/ 	.short	(.L_50 - .L_49)


	//   ....[0]....
.L_49:
        /*0084*/ 	.word	0x00000bf0


	//----- nvinfo : EIATTR_EXIT_INSTR_OFFSETS
	.align		4
.L_50:
        /*0088*/ 	.byte	0x04, 0x1c
        /*008a*/ 	.short	(.L_52 - .L_51)


	//   ....[0]....
.L_51:
        /*008c*/ 	.word	0x00000110


	//   ....[1]....
        /*0090*/ 	.word	0x00000b30


	//   ....[2]....
        /*0094*/ 	.word	0x00000c00


	//----- nvinfo : EIATTR_CRS_STACK_SIZE
	.align		4
.L_52:
        /*0098*/ 	.byte	0x04, 0x1e
        /*009a*/ 	.short	(.L_54 - .L_53)
.L_53:
        /*009c*/ 	.word	0x00000000


	//----- nvinfo : EIATTR_CBANK_PARAM_SIZE
	.align		4
.L_54:
        /*00a0*/ 	.byte	0x03, 0x19
        /*00a2*/ 	.short	0x0024


	//----- nvinfo : EIATTR_PARAM_CBANK
	.align		4
        /*00a4*/ 	.byte	0x04, 0x0a
        /*00a6*/ 	.short	(.L_56 - .L_55)
	.align		4
.L_55:
        /*00a8*/ 	.word	index@(.nv.constant0._Z20calc_dist_global_memPfS_S_iii)
        /*00ac*/ 	.short	0x0380
        /*00ae*/ 	.short	0x0024


	//----- nvinfo : EIATTR_SW_WAR
	.align		4
.L_56:
        /*00b0*/ 	.byte	0x04, 0x36
        /*00b2*/ 	.short	(.L_58 - .L_57)
.L_57:
        /*00b4*/ 	.word	0x00000008
.L_58:


//--------------------- .nv.callgraph             --------------------------
	.section	.nv.callgraph,"",@"SHT_CUDA_CALLGRAPH"
	.align	4
	.sectionentsize	8
	.align		4
        /*0000*/ 	.word	0x00000000
	.align		4
        /*0004*/ 	.word	0xffffffff
	.align		4
        /*0008*/ 	.word	index@(_Z20calc_dist_global_memPfS_S_iii)
	.align		4
        /*000c*/ 	.word	index@(vprintf)
	.align		4
        /*0010*/ 	.word	0x00000000
	.align		4
        /*0014*/ 	.word	0xfffffffe
	.align		4
        /*0018*/ 	.word	0x00000000
	.align		4
        /*001c*/ 	.word	0xfffffffd
	.align		4
        /*0020*/ 	.word	0x00000000
	.align		4
        /*0024*/ 	.word	0xfffffffc


//--------------------- .nv.constant4             --------------------------
	.section	.nv.constant4,"a",@progbits
	.align	8
	.align		8
.nv.constant4:
        /*0000*/ 	.dword	$str
	.align		8
        /*0008*/ 	.dword	vprintf


//--------------------- .text._Z17sort_dist_bitonicPfPiiijj --------------------------
	.section	.text._Z17sort_dist_bitonicPfPiiijj,"ax",@progbits
	.align	128
        .global         _Z17sort_dist_bitonicPfPiiijj
        .type           _Z17sort_dist_bitonicPfPiiijj,@function
        .size           _Z17sort_dist_bitonicPfPiiijj,(.L_x_7 - _Z17sort_dist_bitonicPfPiiijj)
        .other          _Z17sort_dist_bitonicPfPiiijj,@"STO_CUDA_ENTRY STV_DEFAULT"
_Z17sort_dist_bitonicPfPiiijj:
.text._Z17sort_dist_bitonicPfPiiijj:
[----:B------:R-:W-:Y:S01]  /*0000*/  LDC R1, c[0x0][0x37c] ;  /* 0x0000df00ff017b82 */ /* 0x000fe20000000800 */
[----:B------:R-:W0:Y:S07]  /*0010*/  S2R R3, SR_TID.Y ;  /* 0x0000000000037919 */ /* 0x000e2e0000002200 */
[----:B------:R-:W1:Y:S01]  /*0020*/  LDC R9, c[0x0][0x360] ;  /* 0x0000d800ff097b82 */ /* 0x000e620000000800 */
[----:B------:R-:W2:Y:S01]  /*0030*/  LDCU.64 UR8, c[0x0][0x390] ;  /* 0x00007200ff0877ac */ /* 0x000ea20008000a00 */
[----:B------:R-:W1:Y:S06]  /*0040*/  S2R R2, SR_TID.X ;  /* 0x0000000000027919 */ /* 0x000e6c0000002100 */
[----:B------:R-:W0:Y:S08]  /*0050*/  S2UR UR6, SR_CTAID.Y ;  /* 0x00000000000679c3 */ /* 0x000e300000002600 */
[----:B------:R-:W0:Y:S01]  /*0060*/  LDC R0, c[0x0][0x364] ;  /* 0x0000d900ff007b82 */ /* 0x000e220000000800 */
[----:B--2---:R-:W-:-:S04]  /*0070*/  ULEA.HI UR4, UR8, UR8, URZ, 0x1 ;  /* 0x0000000808047291 */ /* 0x004fc8000f8f08ff */
[----:B------:R-:W-:-:S03]  /*0080*/  USHF.R.S32.HI UR4, URZ, 0x1, UR4 ;  /* 0x00000001ff047899 */ /* 0x000fc60008011404 */
[----:B------:R-:W1:Y:S01]  /*0090*/  S2UR UR5, SR_CTAID.X ;  /* 0x00000000000579c3 */ /* 0x000e620000002500 */
[----:B0-----:R-:W-:-:S05]  /*00a0*/  IMAD R0, R0, UR6, R3 ;  /* 0x0000000600007c24 */ /* 0x001fca000f8e0203 */
[----:B------:R-:W-:Y:S01]  /*00b0*/  ISETP.GE.U32.AND P0, PT, R0, UR9, PT ;  /* 0x0000000900007c0c */ /* 0x000fe2000bf06070 */
[----:B-1----:R-:W-:-:S05]  /*00c0*/  IMAD R9, R9, UR5, R2 ;  /* 0x0000000509097c24 */ /* 0x002fca000f8e0202 */
[----:B------:R-:W-:-:S13]  /*00d0*/  ISETP.GE.U32.OR P0, PT, R9, UR4, P0 ;  /* 0x0000000409007c0c */ /* 0x000fda0008706470 */
[----:B------:R-:W-:Y:S05]  /*00e0*/  @P0 EXIT ;  /* 0x000000000000094d */ /* 0x000fea0003800000 */
[----:B------:R-:W0:Y:S01]  /*00f0*/  LDC.64 R6, c[0x0][0x398] ;  /* 0x0000e600ff067b82 */ /* 0x000e220000000a00 */
[----:B------:R-:W-:Y:S01]  /*0100*/  IMAD.MOV.U32 R3, RZ, RZ, 0x1 ;  /* 0x00000001ff037424 */ /* 0x000fe200078e00ff */
[----:B------:R-:W1:Y:S06]  /*0110*/  LDCU.64 UR4, c[0x0][0x358] ;  /* 0x00006b00ff0477ac */ /* 0x000e6c0008000a00 */
[----:B------:R-:W2:Y:S01]  /*0120*/  LDC.64 R4, c[0x0][0x380] ;  /* 0x0000e000ff047b82 */ /* 0x000ea20000000a00 */
[----:B0-----:R-:W-:Y:S01]  /*0130*/  IMAD.IADD R2, R6, 0x1, -R7 ;  /* 0x0000000106027824 */ /* 0x001fe200078e0a07 */
[----:B------:R-:W-:-:S04]  /*0140*/  LOP3.LUT P0, RZ, R7, R6, RZ, 0xfc, !PT ;  /* 0x0000000607ff7212 */ /* 0x000fc8000780fcff */
[-C--:B------:R-:W-:Y:S01]  /*0150*/  SHF.L.U32 R8, R3, R2.reuse, RZ ;  /* 0x0000000203087219 */ /* 0x080fe200000006ff */
[----:B------:R-:W-:Y:S01]  /*0160*/  HFMA2 R3, -RZ, RZ, 0, 1.1920928955078125e-07 ;  /* 0x00000002ff037431 */ /* 0x000fe200000001ff */
[----:B------:R-:W-:-:S03]  /*0170*/  SHF.R.U32.HI R13, RZ, R2, R9 ;  /* 0x00000002ff0d7219 */ /* 0x000fc60000011609 */
[----:B------:R-:W-:-:S05]  /*0180*/  VIADD R12, R8, 0xffffffff ;  /* 0xffffffff080c7836 */ /* 0x000fca0000000000 */
[----:B------:R-:W-:Y:S02]  /*0190*/  LOP3.LUT R11, R12, R9, RZ, 0xc0, !PT ;  /* 0x000000090c0b7212 */ /* 0x000fe400078ec0ff */
[----:B------:R-:W-:Y:S02]  /*01a0*/  SHF.L.U32 R10, R3, R2, RZ ;  /* 0x00000002030a7219 */ /* 0x000fe400000006ff */
[----:B------:R-:W0:Y:S03]  /*01b0*/  LDC.64 R2, c[0x0][0x388] ;  /* 0x0000e200ff027b82 */ /* 0x000e260000000a00 */
[----:B------:R-:W-:-:S04]  /*01c0*/  IMAD R21, R10, R13, R11 ;  /* 0x0000000d0a157224 */ /* 0x000fc800078e020b */
[--C-:B------:R-:W-:Y:S02]  /*01d0*/  IMAD R17, R0, UR8, R21.reuse ;  /* 0x0000000800117c24 */ /* 0x100fe4000f8e0215 */
[C---:B------:R-:W-:Y:S02]  /*01e0*/  IMAD.IADD R20, R8.reuse, 0x1, R21 ;  /* 0x0000000108147824 */ /* 0x040fe400078e0215 */
[----:B--2---:R-:W-:Y:S01]  /*01f0*/  IMAD.WIDE.U32 R12, R17, 0x4, R4 ;  /* 0x00000004110c7825 */ /* 0x004fe200078e0004 */
[----:B------:R-:W-:Y:S02]  /*0200*/  IADD3 R19, PT, PT, R8, R17, RZ ;  /* 0x0000001108137210 */ /* 0x000fe40007ffe0ff */
[----:B------:R-:W-:Y:S01]  /*0210*/  MOV R10, R21 ;  /* 0x00000015000a7202 */ /* 0x000fe20000000f00 */
[----:B------:R-:W-:Y:S01]  /*0220*/  IMAD.MOV.U32 R11, RZ, RZ, R20 ;  /* 0x000000ffff0b7224 */ /* 0x000fe200078e0014 */
[----:B-1----:R1:W2:Y:S01]  /*0230*/  LDG.E R7, desc[UR4][R12.64] ;  /* 0x000000040c077981 */ /* 0x0022a2000c1e1900 */
[----:B------:R-:W-:-:S05]  /*0240*/  IMAD.WIDE.U32 R14, R19, 0x4, R4 ;  /* 0x00000004130e7825 */ /* 0x000fca00078e0004 */
[----:B------:R3:W2:Y:S01]  /*0250*/  LDG.E R8, desc[UR4][R14.64] ;  /* 0x000000040e087981 */ /* 0x0006a2000c1e1900 */
[----:B0-----:R-:W-:-:S04]  /*0260*/  @P0 IMAD.WIDE.U32 R16, R17, 0x4, R2 ;  /* 0x0000000411100825 */ /* 0x001fc800078e0002 */
[----:B------:R-:W-:Y:S01]  /*0270*/  @P0 IMAD.WIDE.U32 R18, R19, 0x4, R2 ;  /* 0x0000000413120825 */ /* 0x000fe200078e0002 */
[----:B------:R-:W4:Y:S04]  /*0280*/  @P0 LDG.E R10, desc[UR4][R16.64] ;  /* 0x00000004100a0981 */ /* 0x000f28000c1e1900 */
[----:B------:R-:W4:Y:S01]  /*0290*/  @P0 LDG.E R11, desc[UR4][R18.64] ;  /* 0x00000004120b0981 */ /* 0x000f22000c1e1900 */
[----:B------:R-:W-:-:S04]  /*02a0*/  SHF.R.U32.HI R6, RZ, R6, R9 ;  /* 0x00000006ff067219 */ /* 0x000fc80000011609 */
[----:B------:R-:W-:-:S04]  /*02b0*/  LOP3.LUT R6, R6, 0x1, RZ, 0xc0, !PT ;  /* 0x0000000106067812 */ /* 0x000fc800078ec0ff */
[----:B------:R-:W-:-:S04]  /*02c0*/  ISETP.NE.U32.AND P0, PT, R6, 0x1, PT ;  /* 0x000000010600780c */ /* 0x000fc80003f05070 */
[----:B-1----:R-:W-:Y:S02]  /*02d0*/  SEL R13, R20, R21, !P0 ;  /* 0x00000015140d7207 */ /* 0x002fe40004000000 */
[----:B------:R-:W-:-:S03]  /*02e0*/  SEL R9, R21, R20, !P0 ;  /* 0x0000001415097207 */ /* 0x000fc60004000000 */
[C---:B---3--:R-:W-:Y:S02]  /*02f0*/  IMAD R15, R0.reuse, UR8, R13 ;  /* 0x00000008000f7c24 */ /* 0x048fe4000f8e020d */
[----:B------:R-:W-:Y:S02]  /*0300*/  IMAD R9, R0, UR8, R9 ;  /* 0x0000000800097c24 */ /* 0x000fe4000f8e0209 */
[----:B------:R-:W-:-:S04]  /*0310*/  IMAD.WIDE.U32 R12, R15, 0x4, R4 ;  /* 0x000000040f0c7825 */ /* 0x000fc800078e0004 */
[----:B------:R-:W-:-:S04]  /*0320*/  IMAD.WIDE.U32 R14, R15, 0x4, R2 ;  /* 0x000000040f0e7825 */ /* 0x000fc800078e0002 */
[----:B------:R-:W-:-:S04]  /*0330*/  IMAD.WIDE.U32 R4, R9, 0x4, R4 ;  /* 0x0000000409047825 */ /* 0x000fc800078e0004 */
[----:B------:R-:W-:Y:S01]  /*0340*/  IMAD.WIDE.U32 R2, R9, 0x4, R2 ;  /* 0x0000000409027825 */ /* 0x000fe200078e0002 */
[----:B--2---:R-:W-:-:S04]  /*0350*/  FSETP.GEU.AND P0, PT, R7, R8, PT ;  /* 0x000000080700720b */ /* 0x004fc80003f0e000 */
[----:B------:R-:W-:Y:S02]  /*0360*/  FSEL R9, R7, R8, !P0 ;  /* 0x0000000807097208 */ /* 0x000fe40004000000 */
[----:B------:R-:W-:Y:S02]  /*0370*/  FSEL R7, R8, R7, !P0 ;  /* 0x0000000708077208 */ /* 0x000fe40004000000 */
[----:B----4-:R-:W-:Y:S02]  /*0380*/  SEL R17, R10, R11, !P0 ;  /* 0x0000000b0a117207 */ /* 0x010fe40004000000 */
[----:B------:R-:W-:Y:S01]  /*0390*/  SEL R11, R11, R10, !P0 ;  /* 0x0000000a0b0b7207 */ /* 0x000fe20004000000 */
[----:B------:R-:W-:Y:S04]  /*03a0*/  STG.E desc[UR4][R12.64], R9 ;  /* 0x000000090c007986 */ /* 0x000fe8000c101904 */
[----:B------:R-:W-:Y:S04]  /*03b0*/  STG.E desc[UR4][R4.64], R7 ;  /* 0x0000000704007986 */ /* 0x000fe8000c101904 */
[----:B------:R-:W-:Y:S04]  /*03c0*/  STG.E desc[UR4][R14.64], R17 ;  /* 0x000000110e007986 */ /* 0x000fe8000c101904 */
[----:B------:R-:W-:Y:S01]  /*03d0*/  STG.E desc[UR4][R2.64], R11 ;  /* 0x0000000b02007986 */ /* 0x000fe2000c101904 */
[----:B------:R-:W-:Y:S05]  /*03e0*/  EXIT ;  /* 0x000000000000794d */ /* 0x000fea0003800000 */
.L_x_0:
[----:B------:R-:W-:-:S00]  /*03f0*/  BRA `(.L_x_0) ;  /* 0xfffffffc00fc7947 */ /* 0x000fc0000383ffff */
[----:B------:R-:W-:-:S00]  /*0400*/  NOP ;  /* 0x0000000000007918 */ /* 0x000fc00000000000 */
[----:B------:R-:W-:-:S00]  /*0410*/  NOP ;  /* 0x0000000000007918 */ /* 0x000fc00000000000 */
[----:B------:R-:W-:-:S00]  /*0420*/  NOP ;  /* 0x0000000000007918 */ /* 0x000fc00000000000 */
[----:B------:R-:W-:-:S00]  /*0430*/  NOP ;  /* 0x0000000000007918 */ /* 0x000fc00000000000 */
[----:B------:R-:W-:-:S00]  /*0440*/  NOP ;  /* 0x0000000000007918 */ /* 0x000fc00000000000 */
[----:B------:R-:W-:-:S00]  /*0450*/  NOP ;  /* 0x0000000000007918 */ /* 0x000fc00000000000 */
[----:B------:R-:W-:-:S00]  /*0460*/  NOP ;  /* 0x0000000000007918 */ /* 0x000fc00000000000 */
[----:B------:R-:W-:-:S00]  /*0470*/  NOP ;  /* 0x0000000000007918 */ /* 0x000fc00000000000 */
.L_x_7:


//--------------------- .text._Z20calc_dist_global_memPfS_S_iii --------------------------
	.section	.text._Z20calc_dist_global_memPfS_S_iii,"ax",@progbits
	.align	128
        .global         _Z20calc_dist_global_memPfS_S_iii
        .type           _Z20calc_dist_global_memPfS_S_iii,@function
        .size           _Z20calc_dist_global_memPfS_S_iii,(.L_x_8 - _Z20calc_dist_global_memPfS_S_iii)
        .other          _Z20calc_dist_global_memPfS_S_iii,@"STO_CUDA_ENTRY STV_DEFAULT"
_Z20calc_dist_global_memPfS_S_iii:
.text._Z20calc_dist_global_memPfS_S_iii:
[----:B------:R-:W0:Y:S01]  /*0000*/  LDC R1, c[0x0][0x37c] ;  /* 0x0000df00ff017b82 */ /* 0x000e220000000800 */
[----:B------:R-:W1:Y:S01]  /*0010*/  S2R R5, SR_TID.Y ;  /* 0x0000000000057919 */ /* 0x000e620000002200 */
[----:B------:R-:W2:Y:S06]  /*0020*/  LDCU UR5, c[0x0][0x2fc] ;  /* 0x00005f80ff0577ac */ /* 0x000eac0008000800 */
[----:B------:R-:W3:Y:S01]  /*0030*/  LDC R3, c[0x0][0x360] ;  /* 0x0000d800ff037b82 */ /* 0x000ee20000000800 */
[----:B0-----:R-:W-:Y:S01]  /*0040*/  IADD3 R1, PT, PT, R1, -0x10, RZ ;  /* 0xfffffff001017810 */ /* 0x001fe20007ffe0ff */
[----:B------:R-:W3:Y:S01]  /*0050*/  S2R R2, SR_TID.X ;  /* 0x0000000000027919 */ /* 0x000ee20000002100 */
[----:B------:R-:W0:Y:S01]  /*0060*/  LDCU.64 UR8, c[0x0][0x398] ;  /* 0x00007300ff0877ac */ /* 0x000e220008000a00 */
[----:B------:R-:W4:Y:S04]  /*0070*/  LDCU UR4, c[0x0][0x2f8] ;  /* 0x00005f00ff0477ac */ /* 0x000f280008000800 */
[----:B------:R-:W1:Y:S08]  /*0080*/  S2UR UR7, SR_CTAID.Y ;  /* 0x00000000000779c3 */ /* 0x000e700000002600 */
[----:B------:R-:W1:Y:S08]  /*0090*/  LDC R0, c[0x0][0x364] ;  /* 0x0000d900ff007b82 */ /* 0x000e700000000800 */
[----:B------:R-:W3:Y:S01]  /*00a0*/  S2UR UR6, SR_CTAID.X ;  /* 0x00000000000679c3 */ /* 0x000ee20000002500 */
[----:B----4-:R-:W-:-:S04]  /*00b0*/  IADD3 R6, P1, PT, R1, UR4, RZ ;  /* 0x0000000401067c10 */ /* 0x010fc8000ff3e0ff */
[----:B--2---:R-:W-:Y:S01]  /*00c0*/  IADD3.X R7, PT, PT, RZ, UR5, RZ, P1, !PT ;  /* 0x00000005ff077c10 */ /* 0x004fe20008ffe4ff */
[----:B-1----:R-:W-:-:S05]  /*00d0*/  IMAD R0, R0, UR7, R5 ;  /* 0x0000000700007c24 */ /* 0x002fca000f8e0205 */
[----:B0-----:R-:W-:Y:S01]  /*00e0*/  ISETP.GE.U32.AND P0, PT, R0, UR9, PT ;  /* 0x0000000900007c0c */ /* 0x001fe2000bf06070 */
[----:B---3--:R-:W-:-:S05]  /*00f0*/  IMAD R3, R3, UR6, R2 ;  /* 0x0000000603037c24 */ /* 0x008fca000f8e0202 */
[----:B------:R-:W-:-:S13]  /*0100*/  ISETP.GE.U32.OR P0, PT, R3, UR8, P0 ;  /* 0x0000000803007c0c */ /* 0x000fda0008706470 */
[----:B------:R-:W-:Y:S05]  /*0110*/  @P0 EXIT ;  /* 0x000000000000094d */ /* 0x000fea0003800000 */
[----:B------:R-:W0:Y:S01]  /*0120*/  LDC R2, c[0x0][0x3a0] ;  /* 0x0000e800ff027b82 */ /* 0x000e220000000800 */
[----:B------:R-:W1:Y:S01]  /*0130*/  LDCU.64 UR4, c[0x0][0x358] ;  /* 0x00006b00ff0477ac */ /* 0x000e620008000a00 */
[----:B0-----:R-:W-:-:S13]  /*0140*/  ISETP.GE.AND P0, PT, R2, 0x1, PT ;  /* 0x000000010200780c */ /* 0x001fda0003f06270 */
[----:B-1----:R-:W-:Y:S05]  /*0150*/  @!P0 BRA `(.L_x_1) ;  /* 0x00000008005c8947 */ /* 0x002fea0003800000 */
[C---:B------:R-:W-:Y:S01]  /*0160*/  ISETP.GE.U32.AND P1, PT, R2.reuse, 0x8, PT ;  /* 0x000000080200780c */ /* 0x040fe20003f26070 */
[----:B------:R-:W-:Y:S01]  /*0170*/  HFMA2 R5, -RZ, RZ, 0, 0 ;  /* 0x00000000ff057431 */ /* 0x000fe200000001ff */
[----:B------:R-:W-:-:S04]  /*0180*/  LOP3.LUT R4, R2, 0x7, RZ, 0xc0, !PT ;  /* 0x0000000702047812 */ /* 0x000fc800078ec0ff */
[----:B------:R-:W-:-:S07]  /*0190*/  ISETP.NE.AND P0, PT, R4, RZ, PT ;  /* 0x000000ff0400720c */ /* 0x000fce0003f05270 */
[----:B------:R-:W-:Y:S06]  /*01a0*/  @!P1 BRA `(.L_x_2) ;  /* 0x0000000400249947 */ /* 0x000fec0003800000 */
[----:B------:R-:W-:Y:S01]  /*01b0*/  LOP3.LUT R5, R2, 0x7ffffff8, RZ, 0xc0, !PT ;  /* 0x7ffffff802057812 */ /* 0x000fe200078ec0ff */
[-C--:B------:R-:W-:Y:S02]  /*01c0*/  IMAD R8, R0, R2.reuse, 0x3 ;  /* 0x0000000300087424 */ /* 0x080fe400078e0202 */
[----:B------:R-:W-:Y:S01]  /*01d0*/  IMAD R9, R3, R2, 0x3 ;  /* 0x0000000303097424 */ /* 0x000fe200078e0202 */
[----:B------:R-:W-:-:S07]  /*01e0*/  IADD3 R10, PT, PT, -R5, RZ, RZ ;  /* 0x000000ff050a7210 */ /* 0x000fce0007ffe1ff */
.L_x_3:
[----:B------:R-:W0:Y:S01]  /*01f0*/  LDC.64 R14, c[0x0][0x380] ;  /* 0x0000e000ff0e7b82 */ /* 0x000e220000000a00 */
[----:B------:R-:W-:Y:S02]  /*0200*/  IADD3 R21, PT, PT, R9, -0x3, RZ ;  /* 0xfffffffd09157810 */ /* 0x000fe40007ffe0ff */
[----:B------:R-:W-:-:S05]  /*0210*/  IADD3 R17, PT, PT, R8, -0x3, RZ ;  /* 0xfffffffd08117810 */ /* 0x000fca0007ffe0ff */
[----:B------:R-:W1:Y:S01]  /*0220*/  LDC.64 R12, c[0x0][0x388] ;  /* 0x0000e200ff0c7b82 */ /* 0x000e620000000a00 */
[----:B------:R-:W-:Y:S02]  /*0230*/  IADD3 R27, PT, PT, R8, -0x2, RZ ;  /* 0xfffffffe081b7810 */ /* 0x000fe40007ffe0ff */
[----:B------:R-:W-:Y:S01]  /*0240*/  IADD3 R19, PT, PT, R9, -0x2, RZ ;  /* 0xfffffffe09137810 */ /* 0x000fe20007ffe0ff */
[----:B0-----:R-:W-:-:S06]  /*0250*/  IMAD.WIDE.U32 R20, R21, 0x4, R14 ;  /* 0x0000000415147825 */ /* 0x001fcc00078e000e */
[----:B------:R0:W2:Y:S01]  /*0260*/  LDG.E R20, desc[UR4][R20.64] ;  /* 0x0000000414147981 */ /* 0x0000a2000c1e1900 */
[----:B-1----:R-:W-:-:S06]  /*0270*/  IMAD.WIDE.U32 R16, R17, 0x4, R12 ;  /* 0x0000000411107825 */ /* 0x002fcc00078e000c */
[----:B------:R-:W2:Y:S01]  /*0280*/  LDG.E R17, desc[UR4][R16.64] ;  /* 0x0000000410117981 */ /* 0x000ea2000c1e1900 */
[----:B------:R-:W-:-:S04]  /*0290*/  IMAD.WIDE.U32 R26, R27, 0x4, R12 ;  /* 0x000000041b1a7825 */ /* 0x000fc800078e000c */
[----:B------:R-:W-:Y:S02]  /*02a0*/  IMAD.WIDE.U32 R18, R19, 0x4, R14 ;  /* 0x0000000413127825 */ /* 0x000fe400078e000e */
[----:B------:R1:W3:Y:S04]  /*02b0*/  LDG.E R26, desc[UR4][R26.64] ;  /* 0x000000041a1a7981 */ /* 0x0002e8000c1e1900 */
[----:B------:R4:W3:Y:S01]  /*02c0*/  LDG.E R29, desc[UR4][R18.64] ;  /* 0x00000004121d7981 */ /* 0x0008e2000c1e1900 */
[C---:B------:R-:W-:Y:S02]  /*02d0*/  IADD3 R28, PT, PT, R9.reuse, 0x1, RZ ;  /* 0x00000001091c7810 */ /* 0x040fe40007ffe0ff */
[C---:B------:R-:W-:Y:S02]  /*02e0*/  IADD3 R25, PT, PT, R9.reuse, -0x1, RZ ;  /* 0xffffffff09197810 */ /* 0x040fe40007ffe0ff */
[----:B0-----:R-:W-:-:S03]  /*02f0*/  IADD3 R21, PT, PT, R9, 0x2, RZ ;  /* 0x0000000209157810 */ /* 0x001fc60007ffe0ff */
[----:B------:R-:W-:Y:S01]  /*0300*/  IMAD.WIDE.U32 R24, R25, 0x4, R14 ;  /* 0x0000000419187825 */ /* 0x000fe200078e000e */
[----:B-1----:R-:W-:-:S03]  /*0310*/  IADD3 R27, PT, PT, R8, 0x1, RZ ;  /* 0x00000001081b7810 */ /* 0x002fc60007ffe0ff */
[--C-:B----4-:R-:W-:Y:S02]  /*0320*/  IMAD.WIDE.U32 R18, R21, 0x4, R14.reuse ;  /* 0x0000000415127825 */ /* 0x110fe400078e000e */
[----:B------:R-:W4:Y:S02]  /*0330*/  LDG.E R25, desc[UR4][R24.64] ;  /* 0x0000000418197981 */ /* 0x000f24000c1e1900 */
[----:B------:R-:W-:Y:S02]  /*0340*/  IMAD.WIDE.U32 R22, R9, 0x4, R14 ;  /* 0x0000000409167825 */ /* 0x000fe400078e000e */
[----:B------:R-:W5:Y:S04]  /*0350*/  LDG.E R19, desc[UR4][R18.64] ;  /* 0x0000000412137981 */ /* 0x000f68000c1e1900 */
[----:B------:R-:W5:Y:S01]  /*0360*/  LDG.E R23, desc[UR4][R22.64] ;  /* 0x0000000416177981 */ /* 0x000f62000c1e1900 */
[----:B--2---:R-:W-:Y:S01]  /*0370*/  FADD R20, R20, -R17 ;  /* 0x8000001114147221 */ /* 0x004fe20000000000 */
[----:B------:R-:W-:Y:S01]  /*0380*/  IMAD.WIDE.U32 R16, R28, 0x4, R14 ;  /* 0x000000041c107825 */ /* 0x000fe200078e000e */
[----:B------:R-:W-:-:S04]  /*0390*/  IADD3 R28, PT, PT, R8, -0x1, RZ ;  /* 0xffffffff081c7810 */ /* 0x000fc80007ffe0ff */
[----:B------:R0:W2:Y:S01]  /*03a0*/  LDG.E R21, desc[UR4][R16.64] ;  /* 0x0000000410157981 */ /* 0x0000a2000c1e1900 */
[----:B---3--:R-:W-:Y:S01]  /*03b0*/  FADD R26, R29, -R26 ;  /* 0x8000001a1d1a7221 */ /* 0x008fe20000000000 */
[----:B0-----:R-:W-:-:S04]  /*03c0*/  IMAD.WIDE.U32 R16, R28, 0x4, R12 ;  /* 0x000000041c107825 */ /* 0x001fc800078e000c */
[C-C-:B------:R-:W-:Y:S01]  /*03d0*/  IMAD.WIDE.U32 R28, R8.reuse, 0x4, R12.reuse ;  /* 0x00000004081c7825 */ /* 0x140fe200078e000c */
[----:B------:R0:W4:Y:S04]  /*03e0*/  LDG.E R24, desc[UR4][R16.64] ;  /* 0x0000000410187981 */ /* 0x000128000c1e1900 */
[----:B------:R1:W5:Y:S01]  /*03f0*/  LDG.E R22, desc[UR4][R28.64] ;  /* 0x000000041c167981 */ /* 0x000362000c1e1900 */
[----:B0-----:R-:W-:Y:S01]  /*0400*/  IMAD.WIDE.U32 R16, R27, 0x4, R12 ;  /* 0x000000041b107825 */ /* 0x001fe200078e000c */
[----:B------:R-:W-:-:S03]  /*0410*/  IADD3 R27, PT, PT, R8, 0x2, RZ ;  /* 0x00000002081b7810 */ /* 0x000fc60007ffe0ff */
[----:B------:R-:W-:Y:S02]  /*0420*/  FFMA R11, R20, R20, R11 ;  /* 0x00000014140b7223 */ /* 0x000fe4000000000b */
[----:B------:R0:W2:Y:S01]  /*0430*/  LDG.E R20, desc[UR4][R16.64] ;  /* 0x0000000410147981 */ /* 0x0000a2000c1e1900 */
[----:B-1----:R-:W-:Y:S01]  /*0440*/  IMAD.WIDE.U32 R28, R27, 0x4, R12 ;  /* 0x000000041b1c7825 */ /* 0x002fe200078e000c */
[----:B------:R-:W-:-:S04]  /*0450*/  IADD3 R27, PT, PT, R9, 0x3, RZ ;  /* 0x00000003091b7810 */ /* 0x000fc80007ffe0ff */
[----:B------:R1:W3:Y:S01]  /*0460*/  LDG.E R18, desc[UR4][R28.64] ;  /* 0x000000041c127981 */ /* 0x0002e2000c1e1900 */
[----:B0-----:R-:W-:Y:S01]  /*0470*/  IMAD.WIDE.U32 R16, R27, 0x4, R14 ;  /* 0x000000041b107825 */ /* 0x001fe200078e000e */
[----:B------:R-:W-:-:S05]  /*0480*/  IADD3 R27, PT, PT, R9, 0x4, RZ ;  /* 0x00000004091b7810 */ /* 0x000fca0007ffe0ff */
[----:B------:R-:W-:Y:S01]  /*0490*/  IMAD.WIDE.U32 R14, R27, 0x4, R14 ;  /* 0x000000041b0e7825 */ /* 0x000fe200078e000e */
[----:B------:R-:W-:Y:S01]  /*04a0*/  IADD3 R27, PT, PT, R8, 0x3, RZ ;  /* 0x00000003081b7810 */ /* 0x000fe20007ffe0ff */
[----:B------:R-:W3:Y:S04]  /*04b0*/  LDG.E R16, desc[UR4][R16.64] ;  /* 0x0000000410107981 */ /* 0x000ee8000c1e1900 */
[----:B------:R0:W3:Y:S01]  /*04c0*/  LDG.E R14, desc[UR4][R14.64] ;  /* 0x000000040e0e7981 */ /* 0x0000e2000c1e1900 */
[----:B-1----:R-:W-:-:S05]  /*04d0*/  IMAD.WIDE.U32 R28, R27, 0x4, R12 ;  /* 0x000000041b1c7825 */ /* 0x002fca00078e000c */
[----:B------:R-:W3:Y:S01]  /*04e0*/  LDG.E R27, desc[UR4][R28.64] ;  /* 0x000000041c1b7981 */ /* 0x000ee2000c1e1900 */
[----:B0-----:R-:W-:-:S05]  /*04f0*/  IADD3 R15, PT, PT, R8, 0x4, RZ ;  /* 0x00000004080f7810 */ /* 0x001fca0007ffe0ff */
[----:B------:R-:W-:-:S06]  /*0500*/  IMAD.WIDE.U32 R12, R15, 0x4, R12 ;  /* 0x000000040f0c7825 */ /* 0x000fcc00078e000c */
[----:B------:R-:W3:Y:S01]  /*0510*/  LDG.E R13, desc[UR4][R12.64] ;  /* 0x000000040c0d7981 */ /* 0x000ee2000c1e1900 */
[----:B------:R-:W-:Y:S01]  /*0520*/  FFMA R11, R26, R26, R11 ;  /* 0x0000001a1a0b7223 */ /* 0x000fe2000000000b */
[----:B------:R-:W-:-:S04]  /*0530*/  IADD3 R10, PT, PT, R10, 0x8, RZ ;  /* 0x000000080a0a7810 */ /* 0x000fc80007ffe0ff */
[----:B------:R-:W-:Y:S02]  /*0540*/  ISETP.NE.AND P1, PT, R10, RZ, PT ;  /* 0x000000ff0a00720c */ /* 0x000fe40003f25270 */
[----:B------:R-:W-:Y:S02]  /*0550*/  IADD3 R9, PT, PT, R9, 0x8, RZ ;  /* 0x0000000809097810 */ /* 0x000fe40007ffe0ff */
[----:B------:R-:W-:Y:S01]  /*0560*/  IADD3 R8, PT, PT, R8, 0x8, RZ ;  /* 0x0000000808087810 */ /* 0x000fe20007ffe0ff */
[----:B----4-:R-:W-:-:S04]  /*0570*/  FADD R24, R25, -R24 ;  /* 0x8000001819187221 */ /* 0x010fc80000000000 */
[----:B------:R-:W-:Y:S01]  /*0580*/  FFMA R11, R24, R24, R11 ;  /* 0x00000018180b7223 */ /* 0x000fe2000000000b */
[----:B-----5:R-:W-:-:S04]  /*0590*/  FADD R22, R23, -R22 ;  /* 0x8000001617167221 */ /* 0x020fc80000000000 */
[----:B------:R-:W-:Y:S01]  /*05a0*/  FFMA R11, R22, R22, R11 ;  /* 0x00000016160b7223 */ /* 0x000fe2000000000b */
[----:B--2---:R-:W-:-:S04]  /*05b0*/  FADD R20, R21, -R20 ;  /* 0x8000001415147221 */ /* 0x004fc80000000000 */
[----:B------:R-:W-:Y:S01]  /*05c0*/  FFMA R11, R20, R20, R11 ;  /* 0x00000014140b7223 */ /* 0x000fe2000000000b */
[----:B---3--:R-:W-:-:S04]  /*05d0*/  FADD R18, R19, -R18 ;  /* 0x8000001213127221 */ /* 0x008fc80000000000 */
[----:B------:R-:W-:Y:S01]  /*05e0*/  FFMA R11, R18, R18, R11 ;  /* 0x00000012120b7223 */ /* 0x000fe2000000000b */
[----:B------:R-:W-:-:S04]  /*05f0*/  FADD R16, R16, -R27 ;  /* 0x8000001b10107221 */ /* 0x000fc80000000000 */
[----:B------:R-:W-:Y:S01]  /*0600*/  FFMA R11, R16, R16, R11 ;  /* 0x00000010100b7223 */ /* 0x000fe2000000000b */
[----:B------:R-:W-:-:S04]  /*0610*/  FADD R14, R14, -R13 ;  /* 0x8000000d0e0e7221 */ /* 0x000fc80000000000 */
[----:B------:R-:W-:Y:S01]  /*0620*/  FFMA R11, R14, R14, R11 ;  /* 0x0000000e0e0b7223 */ /* 0x000fe2000000000b */
[----:B------:R-:W-:Y:S06]  /*0630*/  @P1 BRA `(.L_x_3) ;  /* 0xfffffff800ec1947 */ /* 0x000fec000383ffff */
.L_x_2:
[----:B------:R-:W-:Y:S05]  /*0640*/  @!P0 BRA `(.L_x_1) ;  /* 0x0000000400208947 */ /* 0x000fea0003800000 */
[----:B------:R-:W-:Y:S02]  /*0650*/  ISETP.GE.U32.AND P0, PT, R4, 0x4, PT ;  /* 0x000000040400780c */ /* 0x000fe40003f06070 */
[----:B------:R-:W-:-:S04]  /*0660*/  LOP3.LUT R10, R2, 0x3, RZ, 0xc0, !PT ;  /* 0x00000003020a7812 */ /* 0x000fc800078ec0ff */
[----:B------:R-:W-:-:S07]  /*0670*/  ISETP.NE.AND P1, PT, R10, RZ, PT ;  /* 0x000000ff0a00720c */ /* 0x000fce0003f25270 */
[----:B------:R-:W-:Y:S06]  /*0680*/  @!P0 BRA `(.L_x_4) ;  /* 0x00000000008c8947 */ /* 0x000fec0003800000 */
[----:B------:R-:W0:Y:S01]  /*0690*/  LDC.64 R8, c[0x0][0x388] ;  /* 0x0000e200ff087b82 */ /* 0x000e220000000a00 */
[-CC-:B------:R-:W-:Y:S02]  /*06a0*/  IMAD R15, R3, R2.reuse, R5.reuse ;  /* 0x00000002030f7224 */ /* 0x180fe400078e0205 */
[----:B------:R-:W-:-:S03]  /*06b0*/  IMAD R17, R0, R2, R5 ;  /* 0x0000000200117224 */ /* 0x000fc600078e0205 */
[----:B------:R-:W-:Y:S02]  /*06c0*/  IADD3 R19, PT, PT, R15, 0x1, RZ ;  /* 0x000000010f137810 */ /* 0x000fe40007ffe0ff */
[----:B------:R-:W1:Y:S01]  /*06d0*/  LDC.64 R12, c[0x0][0x380] ;  /* 0x0000e000ff0c7b82 */ /* 0x000e620000000a00 */
[----:B------:R-:W-:Y:S02]  /*06e0*/  IADD3 R23, PT, PT, R17, 0x1, RZ ;  /* 0x0000000111177810 */ /* 0x000fe40007ffe0ff */
[----:B------:R-:W-:Y:S02]  /*06f0*/  IADD3 R27, PT, PT, R15, 0x2, RZ ;  /* 0x000000020f1b7810 */ /* 0x000fe40007ffe0ff */
[----:B------:R-:W-:Y:S02]  /*0700*/  IADD3 R29, PT, PT, R17, 0x2, RZ ;  /* 0x00000002111d7810 */ /* 0x000fe40007ffe0ff */
[----:B------:R-:W-:Y:S02]  /*0710*/  IADD3 R26, PT, PT, R15, 0x3, RZ ;  /* 0x000000030f1a7810 */ /* 0x000fe40007ffe0ff */
[C---:B------:R-:W-:Y:S01]  /*0720*/  IADD3 R28, PT, PT, R17.reuse, 0x3, RZ ;  /* 0x00000003111c7810 */ /* 0x040fe20007ffe0ff */
[----:B0-----:R-:W-:-:S04]  /*0730*/  IMAD.WIDE.U32 R20, R17, 0x4, R8 ;  /* 0x0000000411147825 */ /* 0x001fc800078e0008 */
[----:B------:R-:W-:Y:S02]  /*0740*/  IMAD.WIDE.U32 R22, R23, 0x4, R8 ;  /* 0x0000000417167825 */ /* 0x000fe400078e0008 */
[----:B------:R-:W2:Y:S02]  /*0750*/  LDG.E R21, desc[UR4][R20.64] ;  /* 0x0000000414157981 */ /* 0x000ea4000c1e1900 */
[--C-:B-1----:R-:W-:Y:S02]  /*0760*/  IMAD.WIDE.U32 R24, R15, 0x4, R12.reuse ;  /* 0x000000040f187825 */ /* 0x102fe400078e000c */
[----:B------:R-:W3:Y:S02]  /*0770*/  LDG.E R23, desc[UR4][R22.64] ;  /* 0x0000000416177981 */ /* 0x000ee4000c1e1900 */
[--C-:B------:R-:W-:Y:S02]  /*0780*/  IMAD.WIDE.U32 R18, R19, 0x4, R12.reuse ;  /* 0x0000000413127825 */ /* 0x100fe400078e000c */
[----:B------:R-:W2:Y:S02]  /*0790*/  LDG.E R4, desc[UR4][R24.64] ;  /* 0x0000000418047981 */ /* 0x000ea4000c1e1900 */
[----:B------:R-:W-:-:S02]  /*07a0*/  IMAD.WIDE.U32 R14, R27, 0x4, R12 ;  /* 0x000000041b0e7825 */ /* 0x000fc400078e000c */
[----:B------:R-:W3:Y:S02]  /*07b0*/  LDG.E R18, desc[UR4][R18.64] ;  /* 0x0000000412127981 */ /* 0x000ee4000c1e1900 */
[----:B------:R-:W-:Y:S02]  /*07c0*/  IMAD.WIDE.U32 R16, R29, 0x4, R8 ;  /* 0x000000041d107825 */ /* 0x000fe400078e0008 */
[----:B------:R-:W4:Y:S02]  /*07d0*/  LDG.E R14, desc[UR4][R14.64] ;  /* 0x000000040e0e7981 */ /* 0x000f24000c1e1900 */
[----:B------:R-:W-:Y:S02]  /*07e0*/  IMAD.WIDE.U32 R12, R26, 0x4, R12 ;  /* 0x000000041a0c7825 */ /* 0x000fe400078e000c */
[----:B------:R-:W4:Y:S02]  /*07f0*/  LDG.E R17, desc[UR4][R16.64] ;  /* 0x0000000410117981 */ /* 0x000f24000c1e1900 */
[----:B------:R-:W-:-:S02]  /*0800*/  IMAD.WIDE.U32 R8, R28, 0x4, R8 ;  /* 0x000000041c087825 */ /* 0x000fc400078e0008 */
[----:B------:R-:W5:Y:S04]  /*0810*/  LDG.E R12, desc[UR4][R12.64] ;  /* 0x000000040c0c7981 */ /* 0x000f68000c1e1900 */
[----:B------:R-:W5:Y:S01]  /*0820*/  LDG.E R9, desc[UR4][R8.64] ;  /* 0x0000000408097981 */ /* 0x000f62000c1e1900 */
[----:B------:R-:W-:Y:S01]  /*0830*/  IADD3 R5, PT, PT, R5, 0x4, RZ ;  /* 0x0000000405057810 */ /* 0x000fe20007ffe0ff */
[----:B--2---:R-:W-:-:S04]  /*0840*/  FADD R4, R4, -R21 ;  /* 0x8000001504047221 */ /* 0x004fc80000000000 */
[----:B------:R-:W-:Y:S01]  /*0850*/  FFMA R4, R4, R4, R11 ;  /* 0x0000000404047223 */ /* 0x000fe2000000000b */
[----:B---3--:R-:W-:-:S04]  /*0860*/  FADD R23, R18, -R23 ;  /* 0x8000001712177221 */ /* 0x008fc80000000000 */
[----:B------:R-:W-:Y:S01]  /*0870*/  FFMA R4, R23, R23, R4 ;  /* 0x0000001717047223 */ /* 0x000fe20000000004 */
[----:B----4-:R-:W-:-:S04]  /*0880*/  FADD R11, R14, -R17 ;  /* 0x800000110e0b7221 */ /* 0x010fc80000000000 */
[----:B------:R-:W-:Y:S01]  /*0890*/  FFMA R4, R11, R11, R4 ;  /* 0x0000000b0b047223 */ /* 0x000fe20000000004 */
[----:B-----5:R-:W-:-:S04]  /*08a0*/  FADD R19, R12, -R9 ;  /* 0x800000090c137221 */ /* 0x020fc80000000000 */
[----:B------:R-:W-:-:S07]  /*08b0*/  FFMA R11, R19, R19, R4 ;  /* 0x00000013130b7223 */ /* 0x000fce0000000004 */
.L_x_4:
[----:B------:R-:W-:Y:S05]  /*08c0*/  @!P1 BRA `(.L_x_1) ;  /* 0x0000000000809947 */ /* 0x000fea0003800000 */
[----:B------:R-:W0:Y:S01]  /*08d0*/  LDC.64 R16, c[0x0][0x380] ;  /* 0x0000e000ff107b82 */ /* 0x000e220000000a00 */
[----:B------:R-:W-:Y:S02]  /*08e0*/  ISETP.NE.AND P0, PT, R10, 0x1, PT ;  /* 0x000000010a00780c */ /* 0x000fe40003f05270 */
[----:B------:R-:W-:-:S04]  /*08f0*/  LOP3.LUT R4, R2, 0x1, RZ, 0xc0, !PT ;  /* 0x0000000102047812 */ /* 0x000fc800078ec0ff */
[----:B------:R-:W-:Y:S01]  /*0900*/  ISETP.NE.U32.AND P1, PT, R4, 0x1, PT ;  /* 0x000000010400780c */ /* 0x000fe20003f25070 */
[----:B------:R-:W1:Y:S06]  /*0910*/  LDC.64 R20, c[0x0][0x388] ;  /* 0x0000e200ff147b82 */ /* 0x000e6c0000000a00 */
[-CC-:B------:R-:W-:Y:S02]  /*0920*/  @P0 IMAD R15, R3, R2.reuse, R5.reuse ;  /* 0x00000002030f0224 */ /* 0x180fe400078e0205 */
[----:B------:R-:W2:Y:S01]  /*0930*/  LDC.64 R8, c[0x0][0x380] ;  /* 0x0000e000ff087b82 */ /* 0x000ea20000000a00 */
[----:B------:R-:W-:Y:S01]  /*0940*/  @P0 IMAD R19, R0, R2, R5 ;  /* 0x0000000200130224 */ /* 0x000fe200078e0205 */
[----:B------:R-:W-:-:S02]  /*0950*/  @P0 IADD3 R5, PT, PT, R5, 0x2, RZ ;  /* 0x0000000205050810 */ /* 0x000fc40007ffe0ff */
[----:B------:R-:W-:Y:S02]  /*0960*/  @P0 IADD3 R23, PT, PT, R15, 0x1, RZ ;  /* 0x000000010f170810 */ /* 0x000fe40007ffe0ff */
[----:B------:R-:W-:Y:S02]  /*0970*/  @P0 IADD3 R25, PT, PT, R19, 0x1, RZ ;  /* 0x0000000113190810 */ /* 0x000fe40007ffe0ff */
[----:B------:R-:W3:Y:S01]  /*0980*/  LDC.64 R12, c[0x0][0x388] ;  /* 0x0000e200ff0c7b82 */ /* 0x000ee20000000a00 */
[----:B0-----:R-:W-:-:S04]  /*0990*/  @P0 IMAD.WIDE.U32 R14, R15, 0x4, R16 ;  /* 0x000000040f0e0825 */ /* 0x001fc800078e0010 */
[----:B------:R-:W-:Y:S02]  /*09a0*/  @P0 IMAD.WIDE.U32 R16, R23, 0x4, R16 ;  /* 0x0000000417100825 */ /* 0x000fe400078e0010 */
[----:B------:R-:W4:Y:S02]  /*09b0*/  @P0 LDG.E R14, desc[UR4][R14.64] ;  /* 0x000000040e0e0981 */ /* 0x000f24000c1e1900 */
[--C-:B-1----:R-:W-:Y:S02]  /*09c0*/  @P0 IMAD.WIDE.U32 R18, R19, 0x4, R20.reuse ;  /* 0x0000000413120825 */ /* 0x102fe400078e0014 */
[----:B------:R-:W5:Y:S02]  /*09d0*/  @P0 LDG.E R16, desc[UR4][R16.64] ;  /* 0x0000000410100981 */ /* 0x000f64000c1e1900 */
[----:B------:R-:W-:Y:S02]  /*09e0*/  @P0 IMAD.WIDE.U32 R20, R25, 0x4, R20 ;  /* 0x0000000419140825 */ /* 0x000fe400078e0014 */
[----:B------:R-:W4:Y:S02]  /*09f0*/  @P0 LDG.E R19, desc[UR4][R18.64] ;  /* 0x0000000412130981 */ /* 0x000f24000c1e1900 */
[----:B------:R-:W-:-:S02]  /*0a00*/  @!P1 IMAD R23, R3, R2, R5 ;  /* 0x0000000203179224 */ /* 0x000fc400078e0205 */
[----:B------:R-:W-:Y:S01]  /*0a10*/  @!P1 IMAD R5, R0, R2, R5 ;  /* 0x0000000200059224 */ /* 0x000fe200078e0205 */
[----:B------:R-:W5:Y:S01]  /*0a20*/  @P0 LDG.E R21, desc[UR4][R20.64] ;  /* 0x0000000414150981 */ /* 0x000f62000c1e1900 */
[----:B--2---:R-:W-:-:S04]  /*0a30*/  @!P1 IMAD.WIDE.U32 R8, R23, 0x4, R8 ;  /* 0x0000000417089825 */ /* 0x004fc800078e0008 */
[----:B---3--:R-:W-:Y:S02]  /*0a40*/  @!P1 IMAD.WIDE.U32 R12, R5, 0x4, R12 ;  /* 0x00000004050c9825 */ /* 0x008fe400078e000c */
[----:B------:R-:W2:Y:S04]  /*0a50*/  @!P1 LDG.E R8, desc[UR4][R8.64] ;  /* 0x0000000408089981 */ /* 0x000ea8000c1e1900 */
[----:B------:R-:W2:Y:S01]  /*0a60*/  @!P1 LDG.E R13, desc[UR4][R12.64] ;  /* 0x000000040c0d9981 */ /* 0x000ea2000c1e1900 */
[----:B----4-:R-:W-:-:S04]  /*0a70*/  @P0 FADD R2, R14, -R19 ;  /* 0x800000130e020221 */ /* 0x010fc80000000000 */
[----:B------:R-:W-:Y:S01]  /*0a80*/  @P0 FFMA R2, R2, R2, R11 ;  /* 0x0000000202020223 */ /* 0x000fe2000000000b */
[----:B-----5:R-:W-:-:S04]  /*0a90*/  @P0 FADD R5, R16, -R21 ;  /* 0x8000001510050221 */ /* 0x020fc80000000000 */
[----:B------:R-:W-:Y:S01]  /*0aa0*/  @P0 FFMA R11, R5, R5, R2 ;  /* 0x00000005050b0223 */ /* 0x000fe20000000002 */
[----:B--2---:R-:W-:-:S04]  /*0ab0*/  @!P1 FADD R2, R8, -R13 ;  /* 0x8000000d08029221 */ /* 0x004fc80000000000 */
[----:B------:R-:W-:-:S07]  /*0ac0*/  @!P1 FFMA R11, R2, R2, R11 ;  /* 0x00000002020b9223 */ /* 0x000fce000000000b */
.L_x_1:
[----:B------:R-:W0:Y:S01]  /*0ad0*/  LDC.64 R4, c[0x0][0x390] ;  /* 0x0000e400ff047b82 */ /* 0x000e220000000a00 */
[C---:B------:R-:W-:Y:S01]  /*0ae0*/  ISETP.NE.AND P0, PT, R0.reuse, 0x3ff, PT ;  /* 0x000003ff0000780c */ /* 0x040fe20003f05270 */
[----:B------:R-:W-:-:S03]  /*0af0*/  IMAD R9, R0, UR8, R3 ;  /* 0x0000000800097c24 */ /* 0x000fc6000f8e0203 */
[----:B------:R-:W-:Y:S01]  /*0b00*/  ISETP.NE.OR P0, PT, R3, RZ, P0 ;  /* 0x000000ff0300720c */ /* 0x000fe20000705670 */
[----:B0-----:R-:W-:-:S05]  /*0b10*/  IMAD.WIDE.U32 R2, R9, 0x4, R4 ;  /* 0x0000000409027825 */ /* 0x001fca00078e0004 */
[----:B------:R0:W-:Y:S07]  /*0b20*/  STG.E desc[UR4][R2.64], R11 ;  /* 0x0000000b02007986 */ /* 0x0001ee000c101904 */
[----:B------:R-:W-:Y:S05]  /*0b30*/  @P0 EXIT ;  /* 0x000000000000094d */ /* 0x000fea0003800000 */
[----:B0-----:R-:W0:Y:S01]  /*0b40*/  F2F.F64.F32 R2, R11 ;  /* 0x0000000b00027310 */ /* 0x001e220000201800 */
[----:B------:R-:W-:Y:S01]  /*0b50*/  HFMA2 R12, -RZ, RZ, 0, 0 ;  /* 0x00000000ff0c7431 */ /* 0x000fe200000001ff */
[----:B------:R-:W-:Y:S01]  /*0b60*/  MOV R13, 0x3ff ;  /* 0x000003ff000d7802 */ /* 0x000fe20000000f00 */
[----:B------:R-:W1:Y:S01]  /*0b70*/  LDCU.64 UR4, c[0x4][URZ] ;  /* 0x01000000ff0477ac */ /* 0x000e620008000a00 */
[----:B------:R-:W-:-:S03]  /*0b80*/  MOV R0, 0x8 ;  /* 0x0000000800007802 */ /* 0x000fc60000000f00 */
[----:B------:R2:W-:Y:S01]  /*0b90*/  STL.64 [R1], R12 ;  /* 0x0000000c01007387 */ /* 0x0005e20000100a00 */
[----:B------:R2:W3:Y:S03]  /*0ba0*/  LDC.64 R8, c[0x4][R0] ;  /* 0x0100000000087b82 */ /* 0x0004e60000000a00 */
[----:B0-----:R2:W-:Y:S01]  /*0bb0*/  STL.64 [R1+0x8], R2 ;  /* 0x0000080201007387 */ /* 0x0015e20000100a00 */
[----:B-1----:R-:W-:Y:S02]  /*0bc0*/  MOV R4, UR4 ;  /* 0x0000000400047c02 */ /* 0x002fe40008000f00 */
[----:B------:R-:W-:-:S07]  /*0bd0*/  MOV R5, UR5 ;  /* 0x0000000500057c02 */ /* 0x000fce0008000f00 */
[----:B------:R-:W-:-:S07]  /*0be0*/  LEPC R20, `(.L_x_5) ;  /* 0x000000001014794e */ /* 0x000fce0000000000 */
[----:B--23--:R-:W-:Y:S05]  /*0bf0*/  CALL.ABS.NOINC R8 ;  /* 0x0000000008007343 */ /* 0x00cfea0003c00000 */
.L_x_5:
[----:B------:R-:W-:Y:S05]  /*0c00*/  EXIT ;  /* 0x000000000000794d */ /* 0x000fea0003800000 */
.L_x_6:
        /* <DEDUP_REMOVED lines=15> */
.L_x_8:


//--------------------- .nv.global.init           --------------------------
	.section	.nv.global.init,"aw",@progbits
.nv.global.init:
	.type		$str,@object
	.size		$str,(.L_0 - $str)
$str:
        /*0000*/ 	.byte	0x64, 0x69, 0x73, 0x74, 0x61, 0x6e, 0x63, 0x65, 0x20, 0x6f, 0x66, 0x20, 0x72, 0x65, 0x66, 0x20
        /*0010*/ 	.byte	0x25, 0x64, 0x20, 0x71, 0x20, 0x25, 0x64, 0x20, 0x3a, 0x20, 0x25, 0x66, 0x0a, 0x00
.L_0:


//--------------------- .nv.shared.reserved.0     --------------------------
	.section	.nv.shared.reserved.0,"aw",@nobits
	.weak		__nv_reservedSMEM_offset_0_alias
	.size		__nv_reservedSMEM_offset_0_alias, 0, 64
	.other		__nv_reservedSMEM_offset_0_alias,@"STO_CUDA_RESERVED_SHARED STV_DEFAULT"
__nv_reservedSMEM_offset_0_alias:
	.zero		0
	.zero		64


//--------------------- .nv.constant0._Z17sort_dist_bitonicPfPiiijj --------------------------
	.section	.nv.constant0._Z17sort_dist_bitonicPfPiiijj,"a",@progbits
	.sectionflags	@""
	.align	4
.nv.constant0._Z17sort_dist_bitonicPfPiiijj:
	.zero		928


//--------------------- .nv.constant0._Z20calc_dist_global_memPfS_S_iii --------------------------
	.section	.nv.constant0._Z20calc_dist_global_memPfS_S_iii,"a",@progbits
	.sectionflags	@""
	.align	4
.nv.constant0._Z20calc_dist_global_memPfS_S_iii:
	.zero		932


//--------------------- SYMBOLS --------------------------

	.type		.nv.reservedSmem.offset0,@object
	.size		.nv.reservedSmem.offset0,0x4
	.type		vprintf,@function
